//
// Generated by NVIDIA NVVM Compiler
//
// Compiler Build ID: CL-36424714
// Cuda compilation tools, release 13.0, V13.0.88
// Based on NVVM 20.0.0
//

.version 9.0
.target sm_100
.address_size 64

	// .globl	_Z25unique_idx_calc_threadIdxPi
.extern .func  (.param .b32 func_retval0) vprintf
(
	.param .b64 vprintf_param_0,
	.param .b64 vprintf_param_1
)
;
.global .align 1 .b8 $str[26] = {116, 104, 114, 101, 97, 100, 73, 100, 120, 32, 58, 32, 37, 100, 44, 32, 116, 105, 100, 32, 58, 32, 37, 100, 10};

.visible .entry _Z25unique_idx_calc_threadIdxPi(
	.param .u64 .ptr .align 1 _Z25unique_idx_calc_threadIdxPi_param_0
)
{
	.local .align 8 .b8 	__local_depot0[8];
	.reg .b64 	%SP;
	.reg .b64 	%SPL;
	.reg .b32 	%r<5>;
	.reg .b64 	%rd<9>;

	mov.u64 	%SPL, __local_depot0;
	cvta.local.u64 	%SP, %SPL;
	ld.param.u64 	%rd1, [_Z25unique_idx_calc_threadIdxPi_param_0];
	cvta.to.global.u64 	%rd2, %rd1;
	add.u64 	%rd3, %SP, 0;
	add.u64 	%rd4, %SPL, 0;
	mov.u32 	%r1, %tid.x;
	mul.wide.u32 	%rd5, %r1, 4;
	add.s64 	%rd6, %rd2, %rd5;
	ld.global.u32 	%r2, [%rd6];
	st.local.v2.u32 	[%rd4], {%r1, %r2};
	mov.u64 	%rd7, $str;
	cvta.global.u64 	%rd8, %rd7;
	{ // callseq 0, 0
	.param .b64 param0;
	st.param.b64 	[param0], %rd8;
	.param .b64 param1;
	st.param.b64 	[param1], %rd3;
	.param .b32 retval0;
	call.uni (retval0), 
	vprintf, 
	(
	param0, 
	param1
	);
	ld.param.b32 	%r3, [retval0];
	} // callseq 0
	ret;

}


// ===== COMPILED SASS (sm_100) =====

	.target	sm_100

	.elftype	@"ET_EXEC"


//--------------------- .note.nv.tkinfo           --------------------------
	.section	.note.nv.tkinfo,"",@"SHT_NOTE"
	.sectionflags	@"SHF_NOTE_NV_TKINFO"
	.tkinfo
        /*0018*/ 	.word	0x00000002
        /*0030*/ 	.string	""
        /*0030*/ 	.string	"ptxas"
        /*0030*/ 	.string	"Cuda compilation tools, release 13.0, V13.0.88"
        /*0030*/ 	.string	"Build cuda_13.0.r13.0/compiler.36424714_0"
        /*0030*/ 	.string	"-arch sm_100 -m 64 "



//--------------------- .note.nv.cuinfo           --------------------------
	.section	.note.nv.cuinfo,"",@"SHT_NOTE"
	.sectionflags	@"SHF_NOTE_NV_CUINFO"
        /*0018*/ 	.short	0x0002
        /*001a*/ 	.short	0x0064
        /*001c*/ 	.short	0x0082
	.zero		2


//--------------------- .nv.info                  --------------------------
	.section	.nv.info,"",@"SHT_CUDA_INFO"
	.align	4


	//----- nvinfo : EIATTR_REGCOUNT
	.align		4
        /*0000*/ 	.byte	0x04, 0x2f
        /*0002*/ 	.short	(.L_2 - .L_1)
	.align		4
.L_1:
        /*0004*/ 	.word	index@(_Z25unique_idx_calc_threadIdxPi)
        /*0008*/ 	.word	0x00000018


	//----- nvinfo : EIATTR_FRAME_SIZE
	.align		4
.L_2:
        /*000c*/ 	.byte	0x04, 0x11
        /*000e*/ 	.short	(.L_4 - .L_3)
	.align		4
.L_3:
        /*0010*/ 	.word	index@(_Z25unique_idx_calc_threadIdxPi)
        /*0014*/ 	.word	0x00000008


	//----- nvinfo : EIATTR_MIN_STACK_SIZE
	.align		4
.L_4:
        /*0018*/ 	.byte	0x04, 0x12
        /*001a*/ 	.short	(.L_6 - .L_5)
	.align		4
.L_5:
        /*001c*/ 	.word	index@(_Z25unique_idx_calc_threadIdxPi)
        /*0020*/ 	.word	0x00000008
.L_6:


//--------------------- .nv.compat                --------------------------
	.section	.nv.compat,"",@"SHT_CUDA_COMPAT_INFO"
	.align	4
        /*0000*/ 	.byte	0x02, 0x09, 0x00, 0x00, 0x02, 0x02, 0x01, 0x00, 0x02, 0x05, 0x05, 0x00, 0x03, 0x07, 0x01, 0x01
        /*0010*/ 	.byte	0x02, 0x03, 0x00, 0x00, 0x02, 0x06, 0x01, 0x00, 0x04, 0x0b, 0x08, 0x00, 0x09, 0x00, 0x00, 0x00
        /*0020*/ 	.byte	0x00, 0x00, 0x00, 0x00


//--------------------- .nv.info._Z25unique_idx_calc_threadIdxPi --------------------------
	.section	.nv.info._Z25unique_idx_calc_threadIdxPi,"",@"SHT_CUDA_INFO"
	.sectionflags	@""
	.align	4


	//----- nvinfo : EIATTR_CUDA_API_VERSION
	.align		4
        /*0000*/ 	.byte	0x04, 0x37
        /*0002*/ 	.short	(.L_8 - .L_7)
.L_7:
        /*0004*/ 	.word	0x00000082


	//----- nvinfo : EIATTR_KPARAM_INFO
	.align		4
.L_8:
        /*0008*/ 	.byte	0x04, 0x17
        /*000a*/ 	.short	(.L_10 - .L_9)
.L_9:
        /*000c*/ 	.word	0x00000000
        /*0010*/ 	.short	0x0000
        /*0012*/ 	.short	0x0000
        /*0014*/ 	.byte	0x00, 0xf5, 0x21, 0x00


	//----- nvinfo : EIATTR_SPARSE_MMA_MASK
	.align		4
.L_10:
        /*0018*/ 	.byte	0x03, 0x50
        /*001a*/ 	.short	0x0000


	//----- nvinfo : EIATTR_MAXREG_COUNT
	.align		4
        /*001c*/ 	.byte	0x03, 0x1b
        /*001e*/ 	.short	0x00ff


	//----- nvinfo : EIATTR_EXTERNS
	.align		4
        /*0020*/ 	.byte	0x04, 0x0f
        /*0022*/ 	.short	(.L_12 - .L_11)


	//   ....[0]....
	.align		4
.L_11:
        /*0024*/ 	.word	index@(vprintf)


	//----- nvinfo : EIATTR_MERCURY_ISA_VERSION
	.align		4
.L_12:
        /*0028*/ 	.byte	0x03, 0x5f
        /*002a*/ 	.short	0x0101


	//----- nvinfo : EIATTR_VRC_CTA_INIT_COUNT
	.align		4
        /*002c*/ 	.byte	0x02, 0x4a
	.zero		1
	.zero		1


	//----- nvinfo : EIATTR_SYSCALL_OFFSETS
	.align		4
        /*0030*/ 	.byte	0x04, 0x46
        /*0032*/ 	.short	(.L_14 - .L_13)


	//   ....[0]....
.L_13:
        /*0034*/ 	.word	0x00000120


	//----- nvinfo : EIATTR_EXIT_INSTR_OFFSETS
	.align		4
.L_14:
        /*0038*/ 	.byte	0x04, 0x1c
        /*003a*/ 	.short	(.L_16 - .L_15)


	//   ....[0]....
.L_15:
        /*003c*/ 	.word	0x00000130


	//----- nvinfo : EIATTR_CBANK_PARAM_SIZE
	.align		4
.L_16:
        /*0040*/ 	.byte	0x03, 0x19
        /*0042*/ 	.short	0x0008


	//----- nvinfo : EIATTR_PARAM_CBANK
	.align		4
        /*0044*/ 	.byte	0x04, 0x0a
        /*0046*/ 	.short	(.L_18 - .L_17)
	.align		4
.L_17:
        /*0048*/ 	.word	index@(.nv.constant0._Z25unique_idx_calc_threadIdxPi)
        /*004c*/ 	.short	0x0380
        /*004e*/ 	.short	0x0008


	//----- nvinfo : EIATTR_SW_WAR
	.align		4
.L_18:
        /*0050*/ 	.byte	0x04, 0x36
        /*0052*/ 	.short	(.L_20 - .L_19)
.L_19:
        /*0054*/ 	.word	0x00000008
.L_20:


//--------------------- .nv.callgraph             --------------------------
	.section	.nv.callgraph,"",@"SHT_CUDA_CALLGRAPH"
	.align	4
	.sectionentsize	8
	.align		4
        /*0000*/ 	.word	0x00000000
	.align		4
        /*0004*/ 	.word	0xffffffff
	.align		4
        /*0008*/ 	.word	index@(_Z25unique_idx_calc_threadIdxPi)
	.align		4
        /*000c*/ 	.word	index@(vprintf)
	.align		4
        /*0010*/ 	.word	0x00000000
	.align		4
        /*0014*/ 	.word	0xfffffffe
	.align		4
        /*0018*/ 	.word	0x00000000
	.align		4
        /*001c*/ 	.word	0xfffffffd
	.align		4
        /*0020*/ 	.word	0x00000000
	.align		4
        /*0024*/ 	.word	0xfffffffc


//--------------------- .nv.constant4             --------------------------
	.section	.nv.constant4,"a",@progbits
	.align	8
	.align		8
.nv.constant4:
        /*0000*/ 	.dword	vprintf
	.align		8
        /*0008*/ 	.dword	$str


//--------------------- .text._Z25unique_idx_calc_threadIdxPi --------------------------
	.section	.text._Z25unique_idx_calc_threadIdxPi,"ax",@progbits
	.align	128
        .global         _Z25unique_idx_calc_threadIdxPi
        .type           _Z25unique_idx_calc_threadIdxPi,@function
        .size           _Z25unique_idx_calc_threadIdxPi,(.L_x_2 - _Z25unique_idx_calc_threadIdxPi)
        .other          _Z25unique_idx_calc_threadIdxPi,@"STO_CUDA_ENTRY STV_DEFAULT"
_Z25unique_idx_calc_threadIdxPi:
.text._Z25unique_idx_calc_threadIdxPi:
[----:B------:R-:W0:Y:S01]  /*0000*/  LDC R1, c[0x0][0x37c] ;  /* 0x0000df00ff017b82 */ /* 0x000e220000000800 */
[----:B------:R-:W1:Y:S07]  /*0010*/  S2R R10, SR_TID.X ;  /* 0x00000000000a7919 */ /* 0x000e6e0000002100 */
[----:B------:R-:W1:Y:S01]  /*0020*/  LDC.64 R2, c[0x0][0x380] ;  /* 0x0000e000ff027b82 */ /* 0x000e620000000a00 */
[----:B------:R-:W2:Y:S01]  /*0030*/  LDCU.64 UR4, c[0x0][0x358] ;  /* 0x00006b00ff0477ac */ /* 0x000ea20008000a00 */
[----:B0-----:R-:W-:Y:S01]  /*0040*/  VIADD R1, R1, 0xfffffff8 ;  /* 0xfffffff801017836 */ /* 0x001fe20000000000 */
[----:B------:R-:W0:Y:S01]  /*0050*/  LDCU.64 UR6, c[0x4][0x8] ;  /* 0x01000100ff0677ac */ /* 0x000e220008000a00 */
[----:B-1----:R-:W-:-:S05]  /*0060*/  IMAD.WIDE.U32 R2, R10, 0x4, R2 ;  /* 0x000000040a027825 */ /* 0x002fca00078e0002 */
[----:B--2---:R-:W2:Y:S01]  /*0070*/  LDG.E R11, desc[UR4][R2.64] ;  /* 0x00000004020b7981 */ /* 0x004ea2000c1e1900 */
[----:B------:R-:W-:Y:S01]  /*0080*/  MOV R0, 0x0 ;  /* 0x0000000000007802 */ /* 0x000fe20000000f00 */
[----:B------:R-:W1:Y:S01]  /*0090*/  LDCU UR4, c[0x0][0x2f8] ;  /* 0x00005f00ff0477ac */ /* 0x000e620008000800 */
[----:B0-----:R-:W-:Y:S01]  /*00a0*/  IMAD.U32 R4, RZ, RZ, UR6 ;  /* 0x00000006ff047e24 */ /* 0x001fe2000f8e00ff */
[----:B------:R-:W-:Y:S01]  /*00b0*/  MOV R5, UR7 ;  /* 0x0000000700057c02 */ /* 0x000fe20008000f00 */
[----:B------:R0:W3:Y:S01]  /*00c0*/  LDC.64 R8, c[0x4][R0] ;  /* 0x0100000000087b82 */ /* 0x0000e20000000a00 */
[----:B------:R-:W4:Y:S01]  /*00d0*/  LDCU UR5, c[0x0][0x2fc] ;  /* 0x00005f80ff0577ac */ /* 0x000f220008000800 */
[----:B-1----:R-:W-:-:S05]  /*00e0*/  IADD3 R6, P0, PT, R1, UR4, RZ ;  /* 0x0000000401067c10 */ /* 0x002fca000ff1e0ff */
[----:B----4-:R-:W-:Y:S01]  /*00f0*/  IMAD.X R7, RZ, RZ, UR5, P0 ;  /* 0x00000005ff077e24 */ /* 0x010fe200080e06ff */
[----:B--23--:R0:W-:Y:S07]  /*0100*/  STL.64 [R1], R10 ;  /* 0x0000000a01007387 */ /* 0x00c1ee0000100a00 */
[----:B------:R-:W-:-:S07]  /*0110*/  LEPC R20, `(.L_x_0) ;  /* 0x000000001014794e */ /* 0x000fce0000000000 */
[----:B0-----:R-:W-:Y:S05]  /*0120*/  CALL.ABS.NOINC R8 ;  /* 0x0000000008007343 */ /* 0x001fea0003c00000 */
.L_x_0:
[----:B------:R-:W-:Y:S05]  /*0130*/  EXIT ;  /* 0x000000000000794d */ /* 0x000fea0003800000 */
.L_x_1:
[----:B------:R-:W-:-:S00]  /*0140*/  BRA `(.L_x_1) ;  /* 0xfffffffc00fc7947 */ /* 0x000fc0000383ffff */
[----:B------:R-:W-:-:S00]  /*0150*/  NOP ;  /* 0x0000000000007918 */ /* 0x000fc00000000000 */
        /* <DEDUP_REMOVED lines=10> */
.L_x_2:


//--------------------- .nv.global.init           --------------------------
	.section	.nv.global.init,"aw",@progbits
.nv.global.init:
	.type		$str,@object
	.size		$str,(.L_0 - $str)
$str:
        /*0000*/ 	.byte	0x74, 0x68, 0x72, 0x65, 0x61, 0x64, 0x49, 0x64, 0x78, 0x20, 0x3a, 0x20, 0x25, 0x64, 0x2c, 0x20
        /*0010*/ 	.byte	0x74, 0x69, 0x64, 0x20, 0x3a, 0x20, 0x25, 0x64, 0x0a, 0x00
.L_0:


//--------------------- .nv.shared.reserved.0     --------------------------
	.section	.nv.shared.reserved.0,"aw",@nobits
	.weak		__nv_reservedSMEM_offset_0_alias
	.size		__nv_reservedSMEM_offset_0_alias, 0, 64
	.other		__nv_reservedSMEM_offset_0_alias,@"STO_CUDA_RESERVED_SHARED STV_DEFAULT"
__nv_reservedSMEM_offset_0_alias:
	.zero		0
	.zero		64


//--------------------- .nv.constant0._Z25unique_idx_calc_threadIdxPi --------------------------
	.section	.nv.constant0._Z25unique_idx_calc_threadIdxPi,"a",@progbits
	.sectionflags	@""
	.align	4
.nv.constant0._Z25unique_idx_calc_threadIdxPi:
	.zero		904


//--------------------- SYMBOLS --------------------------

	.type		.nv.reservedSmem.offset0,@object
	.size		.nv.reservedSmem.offset0,0x4
	.type		vprintf,@function
